//
// Generated by NVIDIA NVVM Compiler
//
// Compiler Build ID: CL-36424714
// Cuda compilation tools, release 13.0, V13.0.88
// Based on NVVM 20.0.0
//

.version 9.0
.target sm_100
.address_size 64

	// .globl	_Z22blob_rearrange_kernel2PKfPfiiiiiii

.visible .entry _Z22blob_rearrange_kernel2PKfPfiiiiiii(
	.param .u64 .ptr .align 1 _Z22blob_rearrange_kernel2PKfPfiiiiiii_param_0,
	.param .u64 .ptr .align 1 _Z22blob_rearrange_kernel2PKfPfiiiiiii_param_1,
	.param .u32 _Z22blob_rearrange_kernel2PKfPfiiiiiii_param_2,
	.param .u32 _Z22blob_rearrange_kernel2PKfPfiiiiiii_param_3,
	.param .u32 _Z22blob_rearrange_kernel2PKfPfiiiiiii_param_4,
	.param .u32 _Z22blob_rearrange_kernel2PKfPfiiiiiii_param_5,
	.param .u32 _Z22blob_rearrange_kernel2PKfPfiiiiiii_param_6,
	.param .u32 _Z22blob_rearrange_kernel2PKfPfiiiiiii_param_7,
	.param .u32 _Z22blob_rearrange_kernel2PKfPfiiiiiii_param_8
)
{
	.reg .pred 	%p<2>;
	.reg .b32 	%r<24>;
	.reg .b32 	%f<2>;
	.reg .b64 	%rd<9>;

	ld.param.u64 	%rd1, [_Z22blob_rearrange_kernel2PKfPfiiiiiii_param_0];
	ld.param.u64 	%rd2, [_Z22blob_rearrange_kernel2PKfPfiiiiiii_param_1];
	ld.param.u32 	%r2, [_Z22blob_rearrange_kernel2PKfPfiiiiiii_param_3];
	ld.param.u32 	%r3, [_Z22blob_rearrange_kernel2PKfPfiiiiiii_param_4];
	ld.param.u32 	%r4, [_Z22blob_rearrange_kernel2PKfPfiiiiiii_param_6];
	ld.param.u32 	%r5, [_Z22blob_rearrange_kernel2PKfPfiiiiiii_param_7];
	ld.param.u32 	%r6, [_Z22blob_rearrange_kernel2PKfPfiiiiiii_param_8];
	mov.u32 	%r7, %ctaid.x;
	mov.u32 	%r8, %ntid.x;
	mov.u32 	%r9, %tid.x;
	mad.lo.s32 	%r1, %r7, %r8, %r9;
	setp.ge.s32 	%p1, %r1, %r4;
	@%p1 bra 	$L__BB0_2;
	cvta.to.global.u64 	%rd3, %rd1;
	cvta.to.global.u64 	%rd4, %rd2;
	mov.u32 	%r10, %ctaid.y;
	mov.u32 	%r11, %ctaid.z;
	mad.lo.s32 	%r12, %r2, %r11, %r10;
	mad.lo.s32 	%r13, %r4, %r12, %r1;
	mul.wide.s32 	%rd5, %r13, 4;
	add.s64 	%rd6, %rd3, %rd5;
	ld.global.f32 	%f1, [%rd6];
	bar.sync 	0;
	div.s32 	%r14, %r1, %r3;
	mul.lo.s32 	%r15, %r14, %r3;
	sub.s32 	%r16, %r1, %r15;
	add.s32 	%r17, %r14, %r5;
	shl.b32 	%r18, %r5, 1;
	add.s32 	%r19, %r18, %r3;
	mad.lo.s32 	%r20, %r6, %r11, %r5;
	add.s32 	%r21, %r20, %r16;
	mad.lo.s32 	%r22, %r17, %r19, %r21;
	mad.lo.s32 	%r23, %r22, %r2, %r10;
	mul.wide.s32 	%rd7, %r23, 4;
	add.s64 	%rd8, %rd4, %rd7;
	st.global.f32 	[%rd8], %f1;
$L__BB0_2:
	ret;

}


// ===== COMPILED SASS (sm_100) =====

	.target	sm_100

	.elftype	@"ET_EXEC"


//--------------------- .note.nv.tkinfo           --------------------------
	.section	.note.nv.tkinfo,"",@"SHT_NOTE"
	.sectionflags	@"SHF_NOTE_NV_TKINFO"
	.tkinfo
        /*0018*/ 	.word	0x00000002
        /*0030*/ 	.string	""
        /*0030*/ 	.string	"ptxas"
        /*0030*/ 	.string	"Cuda compilation tools, release 13.0, V13.0.88"
        /*0030*/ 	.string	"Build cuda_13.0.r13.0/compiler.36424714_0"
        /*0030*/ 	.string	"-arch sm_100 -m 64 "



//--------------------- .note.nv.cuinfo           --------------------------
	.section	.note.nv.cuinfo,"",@"SHT_NOTE"
	.sectionflags	@"SHF_NOTE_NV_CUINFO"
        /*0018*/ 	.short	0x0002
        /*001a*/ 	.short	0x0064
        /*001c*/ 	.short	0x0082
	.zero		2


//--------------------- .nv.info                  --------------------------
	.section	.nv.info,"",@"SHT_CUDA_INFO"
	.align	4


	//----- nvinfo : EIATTR_REGCOUNT
	.align		4
        /*0000*/ 	.byte	0x04, 0x2f
        /*0002*/ 	.short	(.L_1 - .L_0)
	.align		4
.L_0:
        /*0004*/ 	.word	index@(_Z22blob_rearrange_kernel2PKfPfiiiiiii)
        /*0008*/ 	.word	0x00000012


	//----- nvinfo : EIATTR_FRAME_SIZE
	.align		4
.L_1:
        /*000c*/ 	.byte	0x04, 0x11
        /*000e*/ 	.short	(.L_3 - .L_2)
	.align		4
.L_2:
        /*0010*/ 	.word	index@(_Z22blob_rearrange_kernel2PKfPfiiiiiii)
        /*0014*/ 	.word	0x00000000


	//----- nvinfo : EIATTR_MIN_STACK_SIZE
	.align		4
.L_3:
        /*0018*/ 	.byte	0x04, 0x12
        /*001a*/ 	.short	(.L_5 - .L_4)
	.align		4
.L_4:
        /*001c*/ 	.word	index@(_Z22blob_rearrange_kernel2PKfPfiiiiiii)
        /*0020*/ 	.word	0x00000000
.L_5:


//--------------------- .nv.compat                --------------------------
	.section	.nv.compat,"",@"SHT_CUDA_COMPAT_INFO"
	.align	4
        /*0000*/ 	.byte	0x02, 0x09, 0x00, 0x00, 0x02, 0x02, 0x01, 0x00, 0x02, 0x05, 0x05, 0x00, 0x03, 0x07, 0x01, 0x01
        /*0010*/ 	.byte	0x02, 0x03, 0x00, 0x00, 0x02, 0x06, 0x01, 0x00, 0x04, 0x0b, 0x08, 0x00, 0x09, 0x00, 0x00, 0x00
        /*0020*/ 	.byte	0x00, 0x00, 0x00, 0x00


//--------------------- .nv.info._Z22blob_rearrange_kernel2PKfPfiiiiiii --------------------------
	.section	.nv.info._Z22blob_rearrange_kernel2PKfPfiiiiiii,"",@"SHT_CUDA_INFO"
	.sectionflags	@""
	.align	4


	//----- nvinfo : EIATTR_CUDA_API_VERSION
	.align		4
        /*0000*/ 	.byte	0x04, 0x37
        /*0002*/ 	.short	(.L_7 - .L_6)
.L_6:
        /*0004*/ 	.word	0x00000082


	//----- nvinfo : EIATTR_KPARAM_INFO
	.align		4
.L_7:
        /*0008*/ 	.byte	0x04, 0x17
        /*000a*/ 	.short	(.L_9 - .L_8)
.L_8:
        /*000c*/ 	.word	0x00000000
        /*0010*/ 	.short	0x0008
        /*0012*/ 	.short	0x0028
        /*0014*/ 	.byte	0x00, 0xf0, 0x11, 0x00


	//----- nvinfo : EIATTR_KPARAM_INFO
	.align		4
.L_9:
        /*0018*/ 	.byte	0x04, 0x17
        /*001a*/ 	.short	(.L_11 - .L_10)
.L_10:
        /*001c*/ 	.word	0x00000000
        /*0020*/ 	.short	0x0007
        /*0022*/ 	.short	0x0024
        /*0024*/ 	.byte	0x00, 0xf0, 0x11, 0x00


	//----- nvinfo : EIATTR_KPARAM_INFO
	.align		4
.L_11:
        /*0028*/ 	.byte	0x04, 0x17
        /*002a*/ 	.short	(.L_13 - .L_12)
.L_12:
        /*002c*/ 	.word	0x00000000
        /*0030*/ 	.short	0x0006
        /*0032*/ 	.short	0x0020
        /*0034*/ 	.byte	0x00, 0xf0, 0x11, 0x00


	//----- nvinfo : EIATTR_KPARAM_INFO
	.align		4
.L_13:
        /*0038*/ 	.byte	0x04, 0x17
        /*003a*/ 	.short	(.L_15 - .L_14)
.L_14:
        /*003c*/ 	.word	0x00000000
        /*0040*/ 	.short	0x0005
        /*0042*/ 	.short	0x001c
        /*0044*/ 	.byte	0x00, 0xf0, 0x11, 0x00


	//----- nvinfo : EIATTR_KPARAM_INFO
	.align		4
.L_15:
        /*0048*/ 	.byte	0x04, 0x17
        /*004a*/ 	.short	(.L_17 - .L_16)
.L_16:
        /*004c*/ 	.word	0x00000000
        /*0050*/ 	.short	0x0004
        /*0052*/ 	.short	0x0018
        /*0054*/ 	.byte	0x00, 0xf0, 0x11, 0x00


	//----- nvinfo : EIATTR_KPARAM_INFO
	.align		4
.L_17:
        /*0058*/ 	.byte	0x04, 0x17
        /*005a*/ 	.short	(.L_19 - .L_18)
.L_18:
        /*005c*/ 	.word	0x00000000
        /*0060*/ 	.short	0x0003
        /*0062*/ 	.short	0x0014
        /*0064*/ 	.byte	0x00, 0xf0, 0x11, 0x00


	//----- nvinfo : EIATTR_KPARAM_INFO
	.align		4
.L_19:
        /*0068*/ 	.byte	0x04, 0x17
        /*006a*/ 	.short	(.L_21 - .L_20)
.L_20:
        /*006c*/ 	.word	0x00000000
        /*0070*/ 	.short	0x0002
        /*0072*/ 	.short	0x0010
        /*0074*/ 	.byte	0x00, 0xf0, 0x11, 0x00


	//----- nvinfo : EIATTR_KPARAM_INFO
	.align		4
.L_21:
        /*0078*/ 	.byte	0x04, 0x17
        /*007a*/ 	.short	(.L_23 - .L_22)
.L_22:
        /*007c*/ 	.word	0x00000000
        /*0080*/ 	.short	0x0001
        /*0082*/ 	.short	0x0008
        /*0084*/ 	.byte	0x00, 0xf5, 0x21, 0x00


	//----- nvinfo : EIATTR_KPARAM_INFO
	.align		4
.L_23:
        /*0088*/ 	.byte	0x04, 0x17
        /*008a*/ 	.short	(.L_25 - .L_24)
.L_24:
        /*008c*/ 	.word	0x00000000
        /*0090*/ 	.short	0x0000
        /*0092*/ 	.short	0x0000
        /*0094*/ 	.byte	0x00, 0xf5, 0x21, 0x00


	//----- nvinfo : EIATTR_SPARSE_MMA_MASK
	.align		4
.L_25:
        /*0098*/ 	.byte	0x03, 0x50
        /*009a*/ 	.short	0x0000


	//----- nvinfo : EIATTR_MAXREG_COUNT
	.align		4
        /*009c*/ 	.byte	0x03, 0x1b
        /*009e*/ 	.short	0x00ff


	//----- nvinfo : EIATTR_NUM_BARRIERS
	.align		4
        /*00a0*/ 	.byte	0x02, 0x4c
        /*00a2*/ 	.byte	0x01
	.zero		1


	//----- nvinfo : EIATTR_MERCURY_ISA_VERSION
	.align		4
        /*00a4*/ 	.byte	0x03, 0x5f
        /*00a6*/ 	.short	0x0101


	//----- nvinfo : EIATTR_VRC_CTA_INIT_COUNT
	.align		4
        /*00a8*/ 	.byte	0x02, 0x4a
	.zero		1
	.zero		1


	//----- nvinfo : EIATTR_EXIT_INSTR_OFFSETS
	.align		4
        /*00ac*/ 	.byte	0x04, 0x1c
        /*00ae*/ 	.short	(.L_27 - .L_26)


	//   ....[0]....
.L_26:
        /*00b0*/ 	.word	0x00000070


	//   ....[1]....
        /*00b4*/ 	.word	0x00000370


	//----- nvinfo : EIATTR_CBANK_PARAM_SIZE
	.align		4
.L_27:
        /*00b8*/ 	.byte	0x03, 0x19
        /*00ba*/ 	.short	0x002c


	//----- nvinfo : EIATTR_PARAM_CBANK
	.align		4
        /*00bc*/ 	.byte	0x04, 0x0a
        /*00be*/ 	.short	(.L_29 - .L_28)
	.align		4
.L_28:
        /*00c0*/ 	.word	index@(.nv.constant0._Z22blob_rearrange_kernel2PKfPfiiiiiii)
        /*00c4*/ 	.short	0x0380
        /*00c6*/ 	.short	0x002c


	//----- nvinfo : EIATTR_SW_WAR
	.align		4
.L_29:
        /*00c8*/ 	.byte	0x04, 0x36
        /*00ca*/ 	.short	(.L_31 - .L_30)
.L_30:
        /*00cc*/ 	.word	0x00000008
.L_31:


//--------------------- .nv.callgraph             --------------------------
	.section	.nv.callgraph,"",@"SHT_CUDA_CALLGRAPH"
	.align	4
	.sectionentsize	8
	.align		4
        /*0000*/ 	.word	0x00000000
	.align		4
        /*0004*/ 	.word	0xffffffff
	.align		4
        /*0008*/ 	.word	0x00000000
	.align		4
        /*000c*/ 	.word	0xfffffffe
	.align		4
        /*0010*/ 	.word	0x00000000
	.align		4
        /*0014*/ 	.word	0xfffffffd
	.align		4
        /*0018*/ 	.word	0x00000000
	.align		4
        /*001c*/ 	.word	0xfffffffc


//--------------------- .text._Z22blob_rearrange_kernel2PKfPfiiiiiii --------------------------
	.section	.text._Z22blob_rearrange_kernel2PKfPfiiiiiii,"ax",@progbits
	.align	128
        .global         _Z22blob_rearrange_kernel2PKfPfiiiiiii
        .type           _Z22blob_rearrange_kernel2PKfPfiiiiiii,@function
        .size           _Z22blob_rearrange_kernel2PKfPfiiiiiii,(.L_x_1 - _Z22blob_rearrange_kernel2PKfPfiiiiiii)
        .other          _Z22blob_rearrange_kernel2PKfPfiiiiiii,@"STO_CUDA_ENTRY STV_DEFAULT"
_Z22blob_rearrange_kernel2PKfPfiiiiiii:
.text._Z22blob_rearrange_kernel2PKfPfiiiiiii:
[----:B------:R-:W-:Y:S01]  /*0000*/  LDC R1, c[0x0][0x37c] ;  /* 0x0000df00ff017b82 */ /* 0x000fe20000000800 */
[----:B------:R-:W0:Y:S07]  /*0010*/  S2R R3, SR_TID.X ;  /* 0x0000000000037919 */ /* 0x000e2e0000002100 */
[----:B------:R-:W0:Y:S01]  /*0020*/  S2UR UR4, SR_CTAID.X ;  /* 0x00000000000479c3 */ /* 0x000e220000002500 */
[----:B------:R-:W1:Y:S07]  /*0030*/  LDCU UR7, c[0x0][0x3a0] ;  /* 0x00007400ff0777ac */ /* 0x000e6e0008000800 */
[----:B------:R-:W0:Y:S02]  /*0040*/  LDC R6, c[0x0][0x360] ;  /* 0x0000d800ff067b82 */ /* 0x000e240000000800 */
[----:B0-----:R-:W-:-:S05]  /*0050*/  IMAD R6, R6, UR4, R3 ;  /* 0x0000000406067c24 */ /* 0x001fca000f8e0203 */
[----:B-1----:R-:W-:-:S13]  /*0060*/  ISETP.GE.AND P0, PT, R6, UR7, PT ;  /* 0x0000000706007c0c */ /* 0x002fda000bf06270 */
[----:B------:R-:W-:Y:S05]  /*0070*/  @P0 EXIT ;  /* 0x000000000000094d */ /* 0x000fea0003800000 */
[----:B------:R-:W0:Y:S01]  /*0080*/  S2R R3, SR_CTAID.Z ;  /* 0x0000000000037919 */ /* 0x000e220000002700 */
[----:B------:R-:W0:Y:S01]  /*0090*/  S2UR UR6, SR_CTAID.Y ;  /* 0x00000000000679c3 */ /* 0x000e220000002600 */
[----:B------:R-:W1:Y:S01]  /*00a0*/  LDCU.64 UR4, c[0x0][0x358] ;  /* 0x00006b00ff0477ac */ /* 0x000e620008000a00 */
[----:B------:R-:W2:Y:S06]  /*00b0*/  LDCU UR8, c[0x0][0x3a8] ;  /* 0x00007500ff0877ac */ /* 0x000eac0008000800 */
[----:B------:R-:W0:Y:S08]  /*00c0*/  LDC R0, c[0x0][0x394] ;  /* 0x0000e500ff007b82 */ /* 0x000e300000000800 */
[----:B------:R-:W3:Y:S08]  /*00d0*/  LDC.64 R4, c[0x0][0x380] ;  /* 0x0000e000ff047b82 */ /* 0x000ef00000000a00 */
[----:B------:R-:W4:Y:S01]  /*00e0*/  LDC R13, c[0x0][0x398] ;  /* 0x0000e600ff0d7b82 */ /* 0x000f220000000800 */
[----:B0-----:R-:W-:-:S04]  /*00f0*/  IMAD R7, R3, R0, UR6 ;  /* 0x0000000603077e24 */ /* 0x001fc8000f8e0200 */
[----:B------:R-:W-:-:S04]  /*0100*/  IMAD R7, R7, UR7, R6 ;  /* 0x0000000707077c24 */ /* 0x000fc8000f8e0206 */
[----:B---3--:R-:W-:-:S05]  /*0110*/  IMAD.WIDE R4, R7, 0x4, R4 ;  /* 0x0000000407047825 */ /* 0x008fca00078e0204 */
[----:B-1----:R0:W3:Y:S01]  /*0120*/  LDG.E R2, desc[UR4][R4.64] ;  /* 0x0000000404027981 */ /* 0x0020e2000c1e1900 */
[----:B----4-:R-:W-:-:S04]  /*0130*/  IABS R11, R13 ;  /* 0x0000000d000b7213 */ /* 0x010fc80000000000 */
[----:B------:R-:W1:Y:S01]  /*0140*/  I2F.RP R7, R11 ;  /* 0x0000000b00077306 */ /* 0x000e620000209400 */
[----:B0-----:R-:W-:-:S07]  /*0150*/  IABS R4, R6 ;  /* 0x0000000600047213 */ /* 0x001fce0000000000 */
[----:B-1----:R-:W0:Y:S02]  /*0160*/  MUFU.RCP R7, R7 ;  /* 0x0000000700077308 */ /* 0x002e240000001000 */
[----:B0-----:R-:W-:-:S06]  /*0170*/  IADD3 R8, PT, PT, R7, 0xffffffe, RZ ;  /* 0x0ffffffe07087810 */ /* 0x001fcc0007ffe0ff */
[----:B------:R0:W1:Y:S02]  /*0180*/  F2I.FTZ.U32.TRUNC.NTZ R9, R8 ;  /* 0x0000000800097305 */ /* 0x000064000021f000 */
[----:B0-----:R-:W-:Y:S01]  /*0190*/  IMAD.MOV.U32 R8, RZ, RZ, RZ ;  /* 0x000000ffff087224 */ /* 0x001fe200078e00ff */
[----:B-1----:R-:W-:-:S05]  /*01a0*/  IADD3 R10, PT, PT, RZ, -R9, RZ ;  /* 0x80000009ff0a7210 */ /* 0x002fca0007ffe0ff */
[----:B------:R-:W-:Y:S02]  /*01b0*/  IMAD R15, R10, R11, RZ ;  /* 0x0000000b0a0f7224 */ /* 0x000fe400078e02ff */
[----:B------:R-:W2:Y:S02]  /*01c0*/  LDC R10, c[0x0][0x3a4] ;  /* 0x0000e900ff0a7b82 */ /* 0x000ea40000000800 */
[----:B------:R-:W-:-:S06]  /*01d0*/  IMAD.HI.U32 R9, R9, R15, R8 ;  /* 0x0000000f09097227 */ /* 0x000fcc00078e0008 */
[----:B------:R-:W-:-:S05]  /*01e0*/  IMAD.HI.U32 R9, R9, R4, RZ ;  /* 0x0000000409097227 */ /* 0x000fca00078e00ff */
[----:B------:R-:W-:-:S05]  /*01f0*/  IADD3 R5, PT, PT, -R9, RZ, RZ ;  /* 0x000000ff09057210 */ /* 0x000fca0007ffe1ff */
[C---:B------:R-:W-:Y:S01]  /*0200*/  IMAD R4, R11.reuse, R5, R4 ;  /* 0x000000050b047224 */ /* 0x040fe200078e0204 */
[----:B------:R-:W-:Y:S04]  /*0210*/  BAR.SYNC.DEFER_BLOCKING 0x0 ;  /* 0x0000000000007b1d */ /* 0x000fe80000010000 */
[----:B------:R-:W-:Y:S01]  /*0220*/  ISETP.GT.U32.AND P2, PT, R11, R4, PT ;  /* 0x000000040b00720c */ /* 0x000fe20003f44070 */
[----:B--2---:R-:W-:Y:S02]  /*0230*/  IMAD R3, R3, UR8, R10 ;  /* 0x0000000803037c24 */ /* 0x004fe4000f8e020a */
[----:B------:R-:W-:-:S10]  /*0240*/  IMAD R8, R10, 0x2, R13 ;  /* 0x000000020a087824 */ /* 0x000fd400078e020d */
[----:B------:R-:W-:Y:S01]  /*0250*/  @!P2 IMAD.IADD R4, R4, 0x1, -R11 ;  /* 0x000000010404a824 */ /* 0x000fe200078e0a0b */
[----:B------:R-:W-:Y:S02]  /*0260*/  @!P2 IADD3 R9, PT, PT, R9, 0x1, RZ ;  /* 0x000000010909a810 */ /* 0x000fe40007ffe0ff */
[----:B------:R-:W-:Y:S02]  /*0270*/  ISETP.NE.AND P2, PT, R13, RZ, PT ;  /* 0x000000ff0d00720c */ /* 0x000fe40003f45270 */
[----:B------:R-:W-:Y:S02]  /*0280*/  ISETP.GE.U32.AND P0, PT, R4, R11, PT ;  /* 0x0000000b0400720c */ /* 0x000fe40003f06070 */
[----:B------:R-:W-:-:S04]  /*0290*/  LOP3.LUT R4, R6, R13, RZ, 0x3c, !PT ;  /* 0x0000000d06047212 */ /* 0x000fc800078e3cff */
[----:B------:R-:W-:Y:S02]  /*02a0*/  ISETP.GE.AND P1, PT, R4, RZ, PT ;  /* 0x000000ff0400720c */ /* 0x000fe40003f26270 */
[----:B------:R-:W0:Y:S05]  /*02b0*/  LDC.64 R4, c[0x0][0x388] ;  /* 0x0000e200ff047b82 */ /* 0x000e2a0000000a00 */
[----:B------:R-:W-:-:S06]  /*02c0*/  @P0 VIADD R9, R9, 0x1 ;  /* 0x0000000109090836 */ /* 0x000fcc0000000000 */
[----:B------:R-:W-:Y:S02]  /*02d0*/  @!P1 IADD3 R9, PT, PT, -R9, RZ, RZ ;  /* 0x000000ff09099210 */ /* 0x000fe40007ffe1ff */
[----:B------:R-:W-:-:S04]  /*02e0*/  @!P2 LOP3.LUT R9, RZ, R13, RZ, 0x33, !PT ;  /* 0x0000000dff09a212 */ /* 0x000fc800078e33ff */
[C---:B------:R-:W-:Y:S02]  /*02f0*/  IADD3 R7, PT, PT, -R9.reuse, RZ, RZ ;  /* 0x000000ff09077210 */ /* 0x040fe40007ffe1ff */
[----:B------:R-:W-:-:S03]  /*0300*/  IADD3 R9, PT, PT, R9, R10, RZ ;  /* 0x0000000a09097210 */ /* 0x000fc60007ffe0ff */
[----:B------:R-:W-:-:S05]  /*0310*/  IMAD R6, R13, R7, R6 ;  /* 0x000000070d067224 */ /* 0x000fca00078e0206 */
[----:B------:R-:W-:-:S05]  /*0320*/  IADD3 R3, PT, PT, R6, R3, RZ ;  /* 0x0000000306037210 */ /* 0x000fca0007ffe0ff */
[----:B------:R-:W-:-:S04]  /*0330*/  IMAD R3, R9, R8, R3 ;  /* 0x0000000809037224 */ /* 0x000fc800078e0203 */
[----:B------:R-:W-:-:S04]  /*0340*/  IMAD R3, R3, R0, UR6 ;  /* 0x0000000603037e24 */ /* 0x000fc8000f8e0200 */
[----:B0-----:R-:W-:-:S05]  /*0350*/  IMAD.WIDE R4, R3, 0x4, R4 ;  /* 0x0000000403047825 */ /* 0x001fca00078e0204 */
[----:B---3--:R-:W-:Y:S01]  /*0360*/  STG.E desc[UR4][R4.64], R2 ;  /* 0x0000000204007986 */ /* 0x008fe2000c101904 */
[----:B------:R-:W-:Y:S05]  /*0370*/  EXIT ;  /* 0x000000000000794d */ /* 0x000fea0003800000 */
.L_x_0:
[----:B------:R-:W-:-:S00]  /*0380*/  BRA `(.L_x_0) ;  /* 0xfffffffc00fc7947 */ /* 0x000fc0000383ffff */
[----:B------:R-:W-:-:S00]  /*0390*/  NOP ;  /* 0x0000000000007918 */ /* 0x000fc00000000000 */
        /* <DEDUP_REMOVED lines=14> */
.L_x_1:


//--------------------- .nv.shared.reserved.0     --------------------------
	.section	.nv.shared.reserved.0,"aw",@nobits
	.weak		__nv_reservedSMEM_offset_0_alias
	.size		__nv_reservedSMEM_offset_0_alias, 0, 64
	.other		__nv_reservedSMEM_offset_0_alias,@"STO_CUDA_RESERVED_SHARED STV_DEFAULT"
__nv_reservedSMEM_offset_0_alias:
	.zero		0
	.zero		64


//--------------------- .nv.constant0._Z22blob_rearrange_kernel2PKfPfiiiiiii --------------------------
	.section	.nv.constant0._Z22blob_rearrange_kernel2PKfPfiiiiiii,"a",@progbits
	.sectionflags	@""
	.align	4
.nv.constant0._Z22blob_rearrange_kernel2PKfPfiiiiiii:
	.zero		940


//--------------------- SYMBOLS --------------------------

	.type		.nv.reservedSmem.offset0,@object
	.size		.nv.reservedSmem.offset0,0x4
